//
// Generated by NVIDIA NVVM Compiler
//
// Compiler Build ID: CL-36424714
// Cuda compilation tools, release 13.0, V13.0.88
// Based on NVVM 20.0.0
//

.version 9.0
.target sm_100
.address_size 64

	// .globl	_Z6matMulPfS_S_

.visible .entry _Z6matMulPfS_S_(
	.param .u64 .ptr .align 1 _Z6matMulPfS_S__param_0,
	.param .u64 .ptr .align 1 _Z6matMulPfS_S__param_1,
	.param .u64 .ptr .align 1 _Z6matMulPfS_S__param_2
)
{
	.reg .pred 	%p<5>;
	.reg .b32 	%r<18>;
	.reg .b32 	%f<52>;
	.reg .b64 	%rd<18>;

	ld.param.u64 	%rd5, [_Z6matMulPfS_S__param_0];
	ld.param.u64 	%rd6, [_Z6matMulPfS_S__param_1];
	ld.param.u64 	%rd7, [_Z6matMulPfS_S__param_2];
	mov.u32 	%r8, %ctaid.y;
	shl.b32 	%r9, %r8, 5;
	mov.u32 	%r10, %tid.y;
	add.s32 	%r1, %r9, %r10;
	mov.u32 	%r11, %ctaid.x;
	shl.b32 	%r12, %r11, 5;
	mov.u32 	%r13, %tid.x;
	add.s32 	%r2, %r12, %r13;
	setp.gt.u32 	%p1, %r1, 2047;
	setp.gt.s32 	%p2, %r2, 2047;
	or.pred  	%p3, %p1, %p2;
	@%p3 bra 	$L__BB0_4;
	shl.b32 	%r3, %r1, 11;
	mul.wide.u32 	%rd8, %r3, 4;
	cvta.to.global.u64 	%rd9, %rd5;
	add.s64 	%rd10, %rd8, %rd9;
	add.s64 	%rd17, %rd10, 32;
	cvta.to.global.u64 	%rd11, %rd6;
	add.s64 	%rd2, %rd11, 65536;
	mov.f32 	%f51, 0f00000000;
	mov.b32 	%r17, 0;
	mov.u32 	%r16, %r2;
$L__BB0_2:
	mul.wide.s32 	%rd12, %r16, 4;
	add.s64 	%rd13, %rd2, %rd12;
	ld.global.f32 	%f4, [%rd17+-32];
	ld.global.f32 	%f5, [%rd13+-65536];
	fma.rn.f32 	%f6, %f4, %f5, %f51;
	ld.global.f32 	%f7, [%rd17+-28];
	ld.global.f32 	%f8, [%rd13+-57344];
	fma.rn.f32 	%f9, %f7, %f8, %f6;
	ld.global.f32 	%f10, [%rd17+-24];
	ld.global.f32 	%f11, [%rd13+-49152];
	fma.rn.f32 	%f12, %f10, %f11, %f9;
	ld.global.f32 	%f13, [%rd17+-20];
	ld.global.f32 	%f14, [%rd13+-40960];
	fma.rn.f32 	%f15, %f13, %f14, %f12;
	ld.global.f32 	%f16, [%rd17+-16];
	ld.global.f32 	%f17, [%rd13+-32768];
	fma.rn.f32 	%f18, %f16, %f17, %f15;
	ld.global.f32 	%f19, [%rd17+-12];
	ld.global.f32 	%f20, [%rd13+-24576];
	fma.rn.f32 	%f21, %f19, %f20, %f18;
	ld.global.f32 	%f22, [%rd17+-8];
	ld.global.f32 	%f23, [%rd13+-16384];
	fma.rn.f32 	%f24, %f22, %f23, %f21;
	ld.global.f32 	%f25, [%rd17+-4];
	ld.global.f32 	%f26, [%rd13+-8192];
	fma.rn.f32 	%f27, %f25, %f26, %f24;
	ld.global.f32 	%f28, [%rd17];
	ld.global.f32 	%f29, [%rd13];
	fma.rn.f32 	%f30, %f28, %f29, %f27;
	ld.global.f32 	%f31, [%rd17+4];
	ld.global.f32 	%f32, [%rd13+8192];
	fma.rn.f32 	%f33, %f31, %f32, %f30;
	ld.global.f32 	%f34, [%rd17+8];
	ld.global.f32 	%f35, [%rd13+16384];
	fma.rn.f32 	%f36, %f34, %f35, %f33;
	ld.global.f32 	%f37, [%rd17+12];
	ld.global.f32 	%f38, [%rd13+24576];
	fma.rn.f32 	%f39, %f37, %f38, %f36;
	ld.global.f32 	%f40, [%rd17+16];
	ld.global.f32 	%f41, [%rd13+32768];
	fma.rn.f32 	%f42, %f40, %f41, %f39;
	ld.global.f32 	%f43, [%rd17+20];
	ld.global.f32 	%f44, [%rd13+40960];
	fma.rn.f32 	%f45, %f43, %f44, %f42;
	ld.global.f32 	%f46, [%rd17+24];
	ld.global.f32 	%f47, [%rd13+49152];
	fma.rn.f32 	%f48, %f46, %f47, %f45;
	ld.global.f32 	%f49, [%rd17+28];
	ld.global.f32 	%f50, [%rd13+57344];
	fma.rn.f32 	%f51, %f49, %f50, %f48;
	add.s32 	%r17, %r17, 16;
	add.s64 	%rd17, %rd17, 64;
	add.s32 	%r16, %r16, 32768;
	setp.ne.s32 	%p4, %r17, 2048;
	@%p4 bra 	$L__BB0_2;
	add.s32 	%r15, %r3, %r2;
	cvta.to.global.u64 	%rd14, %rd7;
	mul.wide.s32 	%rd15, %r15, 4;
	add.s64 	%rd16, %rd14, %rd15;
	st.global.f32 	[%rd16], %f51;
$L__BB0_4:
	ret;

}


// ===== COMPILED SASS (sm_100) =====

	.target	sm_100

	.elftype	@"ET_EXEC"


//--------------------- .note.nv.tkinfo           --------------------------
	.section	.note.nv.tkinfo,"",@"SHT_NOTE"
	.sectionflags	@"SHF_NOTE_NV_TKINFO"
	.tkinfo
        /*0018*/ 	.word	0x00000002
        /*0030*/ 	.string	""
        /*0030*/ 	.string	"ptxas"
        /*0030*/ 	.string	"Cuda compilation tools, release 13.0, V13.0.88"
        /*0030*/ 	.string	"Build cuda_13.0.r13.0/compiler.36424714_0"
        /*0030*/ 	.string	"-arch sm_100 -m 64 "



//--------------------- .note.nv.cuinfo           --------------------------
	.section	.note.nv.cuinfo,"",@"SHT_NOTE"
	.sectionflags	@"SHF_NOTE_NV_CUINFO"
        /*0018*/ 	.short	0x0002
        /*001a*/ 	.short	0x0064
        /*001c*/ 	.short	0x0082
	.zero		2


//--------------------- .nv.info                  --------------------------
	.section	.nv.info,"",@"SHT_CUDA_INFO"
	.align	4


	//----- nvinfo : EIATTR_REGCOUNT
	.align		4
        /*0000*/ 	.byte	0x04, 0x2f
        /*0002*/ 	.short	(.L_1 - .L_0)
	.align		4
.L_0:
        /*0004*/ 	.word	index@(_Z6matMulPfS_S_)
        /*0008*/ 	.word	0x0000001f


	//----- nvinfo : EIATTR_FRAME_SIZE
	.align		4
.L_1:
        /*000c*/ 	.byte	0x04, 0x11
        /*000e*/ 	.short	(.L_3 - .L_2)
	.align		4
.L_2:
        /*0010*/ 	.word	index@(_Z6matMulPfS_S_)
        /*0014*/ 	.word	0x00000000


	//----- nvinfo : EIATTR_MIN_STACK_SIZE
	.align		4
.L_3:
        /*0018*/ 	.byte	0x04, 0x12
        /*001a*/ 	.short	(.L_5 - .L_4)
	.align		4
.L_4:
        /*001c*/ 	.word	index@(_Z6matMulPfS_S_)
        /*0020*/ 	.word	0x00000000
.L_5:


//--------------------- .nv.compat                --------------------------
	.section	.nv.compat,"",@"SHT_CUDA_COMPAT_INFO"
	.align	4
        /*0000*/ 	.byte	0x02, 0x09, 0x00, 0x00, 0x02, 0x02, 0x01, 0x00, 0x02, 0x05, 0x05, 0x00, 0x03, 0x07, 0x01, 0x01
        /*0010*/ 	.byte	0x02, 0x03, 0x00, 0x00, 0x02, 0x06, 0x01, 0x00, 0x04, 0x0b, 0x08, 0x00, 0x09, 0x00, 0x00, 0x00
        /*0020*/ 	.byte	0x00, 0x00, 0x00, 0x00


//--------------------- .nv.info._Z6matMulPfS_S_  --------------------------
	.section	.nv.info._Z6matMulPfS_S_,"",@"SHT_CUDA_INFO"
	.sectionflags	@""
	.align	4


	//----- nvinfo : EIATTR_CUDA_API_VERSION
	.align		4
        /*0000*/ 	.byte	0x04, 0x37
        /*0002*/ 	.short	(.L_7 - .L_6)
.L_6:
        /*0004*/ 	.word	0x00000082


	//----- nvinfo : EIATTR_KPARAM_INFO
	.align		4
.L_7:
        /*0008*/ 	.byte	0x04, 0x17
        /*000a*/ 	.short	(.L_9 - .L_8)
.L_8:
        /*000c*/ 	.word	0x00000000
        /*0010*/ 	.short	0x0002
        /*0012*/ 	.short	0x0010
        /*0014*/ 	.byte	0x00, 0xf5, 0x21, 0x00


	//----- nvinfo : EIATTR_KPARAM_INFO
	.align		4
.L_9:
        /*0018*/ 	.byte	0x04, 0x17
        /*001a*/ 	.short	(.L_11 - .L_10)
.L_10:
        /*001c*/ 	.word	0x00000000
        /*0020*/ 	.short	0x0001
        /*0022*/ 	.short	0x0008
        /*0024*/ 	.byte	0x00, 0xf5, 0x21, 0x00


	//----- nvinfo : EIATTR_KPARAM_INFO
	.align		4
.L_11:
        /*0028*/ 	.byte	0x04, 0x17
        /*002a*/ 	.short	(.L_13 - .L_12)
.L_12:
        /*002c*/ 	.word	0x00000000
        /*0030*/ 	.short	0x0000
        /*0032*/ 	.short	0x0000
        /*0034*/ 	.byte	0x00, 0xf5, 0x21, 0x00


	//----- nvinfo : EIATTR_SPARSE_MMA_MASK
	.align		4
.L_13:
        /*0038*/ 	.byte	0x03, 0x50
        /*003a*/ 	.short	0x0000


	//----- nvinfo : EIATTR_MAXREG_COUNT
	.align		4
        /*003c*/ 	.byte	0x03, 0x1b
        /*003e*/ 	.short	0x00ff


	//----- nvinfo : EIATTR_MERCURY_ISA_VERSION
	.align		4
        /*0040*/ 	.byte	0x03, 0x5f
        /*0042*/ 	.short	0x0101


	//----- nvinfo : EIATTR_VRC_CTA_INIT_COUNT
	.align		4
        /*0044*/ 	.byte	0x02, 0x4a
	.zero		1
	.zero		1


	//----- nvinfo : EIATTR_EXIT_INSTR_OFFSETS
	.align		4
        /*0048*/ 	.byte	0x04, 0x1c
        /*004a*/ 	.short	(.L_15 - .L_14)


	//   ....[0]....
.L_14:
        /*004c*/ 	.word	0x00000090


	//   ....[1]....
        /*0050*/ 	.word	0x00000530


	//----- nvinfo : EIATTR_CBANK_PARAM_SIZE
	.align		4
.L_15:
        /*0054*/ 	.byte	0x03, 0x19
        /*0056*/ 	.short	0x0018


	//----- nvinfo : EIATTR_PARAM_CBANK
	.align		4
        /*0058*/ 	.byte	0x04, 0x0a
        /*005a*/ 	.short	(.L_17 - .L_16)
	.align		4
.L_16:
        /*005c*/ 	.word	index@(.nv.constant0._Z6matMulPfS_S_)
        /*0060*/ 	.short	0x0380
        /*0062*/ 	.short	0x0018


	//----- nvinfo : EIATTR_SW_WAR
	.align		4
.L_17:
        /*0064*/ 	.byte	0x04, 0x36
        /*0066*/ 	.short	(.L_19 - .L_18)
.L_18:
        /*0068*/ 	.word	0x00000008
.L_19:


//--------------------- .nv.callgraph             --------------------------
	.section	.nv.callgraph,"",@"SHT_CUDA_CALLGRAPH"
	.align	4
	.sectionentsize	8
	.align		4
        /*0000*/ 	.word	0x00000000
	.align		4
        /*0004*/ 	.word	0xffffffff
	.align		4
        /*0008*/ 	.word	0x00000000
	.align		4
        /*000c*/ 	.word	0xfffffffe
	.align		4
        /*0010*/ 	.word	0x00000000
	.align		4
        /*0014*/ 	.word	0xfffffffd
	.align		4
        /*0018*/ 	.word	0x00000000
	.align		4
        /*001c*/ 	.word	0xfffffffc


//--------------------- .text._Z6matMulPfS_S_     --------------------------
	.section	.text._Z6matMulPfS_S_,"ax",@progbits
	.align	128
        .global         _Z6matMulPfS_S_
        .type           _Z6matMulPfS_S_,@function
        .size           _Z6matMulPfS_S_,(.L_x_2 - _Z6matMulPfS_S_)
        .other          _Z6matMulPfS_S_,@"STO_CUDA_ENTRY STV_DEFAULT"
_Z6matMulPfS_S_:
.text._Z6matMulPfS_S_:
[----:B------:R-:W-:Y:S01]  /*0000*/  LDC R1, c[0x0][0x37c] ;  /* 0x0000df00ff017b82 */ /* 0x000fe20000000800 */
[----:B------:R-:W0:Y:S01]  /*0010*/  S2R R0, SR_CTAID.X ;  /* 0x0000000000007919 */ /* 0x000e220000002500 */
[----:B------:R-:W0:Y:S01]  /*0020*/  S2R R3, SR_TID.X ;  /* 0x0000000000037919 */ /* 0x000e220000002100 */
[----:B------:R-:W1:Y:S01]  /*0030*/  S2R R7, SR_CTAID.Y ;  /* 0x0000000000077919 */ /* 0x000e620000002600 */
[----:B------:R-:W1:Y:S01]  /*0040*/  S2R R2, SR_TID.Y ;  /* 0x0000000000027919 */ /* 0x000e620000002200 */
[----:B0-----:R-:W-:-:S04]  /*0050*/  LEA R0, R0, R3, 0x5 ;  /* 0x0000000300007211 */ /* 0x001fc800078e28ff */
[----:B------:R-:W-:Y:S02]  /*0060*/  ISETP.GT.AND P0, PT, R0, 0x7ff, PT ;  /* 0x000007ff0000780c */ /* 0x000fe40003f04270 */
[----:B-1----:R-:W-:-:S04]  /*0070*/  LEA R7, R7, R2, 0x5 ;  /* 0x0000000207077211 */ /* 0x002fc800078e28ff */
[----:B------:R-:W-:-:S13]  /*0080*/  ISETP.GT.U32.OR P0, PT, R7, 0x7ff, P0 ;  /* 0x000007ff0700780c */ /* 0x000fda0000704470 */
[----:B------:R-:W-:Y:S05]  /*0090*/  @P0 EXIT ;  /* 0x000000000000094d */ /* 0x000fea0003800000 */
[----:B------:R-:W0:Y:S01]  /*00a0*/  LDC.64 R2, c[0x0][0x380] ;  /* 0x0000e000ff027b82 */ /* 0x000e220000000a00 */
[----:B------:R-:W1:Y:S01]  /*00b0*/  LDCU.64 UR6, c[0x0][0x388] ;  /* 0x00007100ff0677ac */ /* 0x000e620008000a00 */
[----:B------:R-:W-:Y:S01]  /*00c0*/  SHF.L.U32 R7, R7, 0xb, RZ ;  /* 0x0000000b07077819 */ /* 0x000fe200000006ff */
[----:B------:R-:W-:Y:S01]  /*00d0*/  HFMA2 R14, -RZ, RZ, 0, 0 ;  /* 0x00000000ff0e7431 */ /* 0x000fe200000001ff */
[----:B------:R-:W-:Y:S01]  /*00e0*/  MOV R6, R0 ;  /* 0x0000000000067202 */ /* 0x000fe20000000f00 */
[----:B------:R-:W2:Y:S01]  /*00f0*/  LDCU.64 UR8, c[0x0][0x358] ;  /* 0x00006b00ff0877ac */ /* 0x000ea20008000a00 */
[----:B------:R-:W-:Y:S01]  /*0100*/  UMOV UR4, URZ ;  /* 0x000000ff00047c82 */ /* 0x000fe20008000000 */
[----:B-1----:R-:W-:-:S04]  /*0110*/  UIADD3 UR5, UP0, UPT, UR6, 0x10000, URZ ;  /* 0x0001000006057890 */ /* 0x002fc8000ff1e0ff */
[----:B------:R-:W-:Y:S01]  /*0120*/  UIADD3.X UR6, UPT, UPT, URZ, UR7, URZ, UP0, !UPT ;  /* 0x00000007ff067290 */ /* 0x000fe200087fe4ff */
[----:B0-----:R-:W-:-:S03]  /*0130*/  IMAD.WIDE.U32 R2, R7, 0x4, R2 ;  /* 0x0000000407027825 */ /* 0x001fc600078e0002 */
[----:B------:R-:W-:-:S04]  /*0140*/  IADD3 R4, P0, PT, R2, 0x20, RZ ;  /* 0x0000002002047810 */ /* 0x000fc80007f1e0ff */
[----:B--2---:R-:W-:-:S09]  /*0150*/  IADD3.X R5, PT, PT, RZ, R3, RZ, P0, !PT ;  /* 0x00000003ff057210 */ /* 0x004fd200007fe4ff */
.L_x_0:
[----:B------:R-:W-:Y:S01]  /*0160*/  MOV R2, UR5 ;  /* 0x0000000500027c02 */ /* 0x000fe20008000f00 */
[----:B------:R-:W2:Y:S01]  /*0170*/  LDG.E R15, desc[UR8][R4.64+-0x20] ;  /* 0xffffe008040f7981 */ /* 0x000ea2000c1e1900 */
[----:B------:R-:W-:-:S03]  /*0180*/  MOV R3, UR6 ;  /* 0x0000000600037c02 */ /* 0x000fc60008000f00 */
[----:B------:R-:W3:Y:S01]  /*0190*/  LDG.E R24, desc[UR8][R4.64+-0x1c] ;  /* 0xffffe40804187981 */ /* 0x000ee2000c1e1900 */
[----:B------:R-:W-:-:S03]  /*01a0*/  IMAD.WIDE R2, R6, 0x4, R2 ;  /* 0x0000000406027825 */ /* 0x000fc600078e0202 */
[----:B------:R-:W4:Y:S04]  /*01b0*/  LDG.E R19, desc[UR8][R4.64+-0x18] ;  /* 0xffffe80804137981 */ /* 0x000f28000c1e1900 */
[----:B------:R-:W2:Y:S04]  /*01c0*/  LDG.E R16, desc[UR8][R2.64+-0x10000] ;  /* 0xff00000802107981 */ /* 0x000ea8000c1e1900 */
[----:B------:R-:W3:Y:S04]  /*01d0*/  LDG.E R25, desc[UR8][R2.64+-0xe000] ;  /* 0xff20000802197981 */ /* 0x000ee8000c1e1900 */
[----:B------:R-:W4:Y:S04]  /*01e0*/  LDG.E R18, desc[UR8][R2.64+-0xc000] ;  /* 0xff40000802127981 */ /* 0x000f28000c1e1900 */
[----:B------:R-:W5:Y:S04]  /*01f0*/  LDG.E R20, desc[UR8][R4.64+-0x14] ;  /* 0xffffec0804147981 */ /* 0x000f68000c1e1900 */
        /* <DEDUP_REMOVED lines=11> */
[----:B------:R-:W5:Y:S01]  /*02b0*/  LDG.E R26, desc[UR8][R4.64+0x1c] ;  /* 0x00001c08041a7981 */ /* 0x000f62000c1e1900 */
[----:B--2---:R-:W-:-:S03]  /*02c0*/  FFMA R15, R15, R16, R14 ;  /* 0x000000100f0f7223 */ /* 0x004fc6000000000e */
[----:B------:R-:W2:Y:S01]  /*02d0*/  LDG.E R16, desc[UR8][R4.64] ;  /* 0x0000000804107981 */ /* 0x000ea2000c1e1900 */
[----:B---3--:R-:W-:-:S03]  /*02e0*/  FFMA R24, R24, R25, R15 ;  /* 0x0000001918187223 */ /* 0x008fc6000000000f */
[----:B------:R-:W3:Y:S01]  /*02f0*/  LDG.E R14, desc[UR8][R4.64+0x4] ;  /* 0x00000408040e7981 */ /* 0x000ee2000c1e1900 */
[----:B----4-:R-:W-:-:S03]  /*0300*/  FFMA R25, R19, R18, R24 ;  /* 0x0000001213197223 */ /* 0x010fc60000000018 */
[----:B------:R-:W3:Y:S04]  /*0310*/  LDG.E R15, desc[UR8][R2.64+0x2000] ;  /* 0x00200008020f7981 */ /* 0x000ee8000c1e1900 */
[----:B------:R-:W4:Y:S01]  /*0320*/  LDG.E R18, desc[UR8][R4.64+0x8] ;  /* 0x0000080804127981 */ /* 0x000f22000c1e1900 */
[----:B-----5:R-:W-:-:S03]  /*0330*/  FFMA R25, R20, R21, R25 ;  /* 0x0000001514197223 */ /* 0x020fc60000000019 */
[----:B------:R-:W4:Y:S04]  /*0340*/  LDG.E R19, desc[UR8][R2.64+0x4000] ;  /* 0x0040000802137981 */ /* 0x000f28000c1e1900 */
[----:B------:R-:W5:Y:S01]  /*0350*/  LDG.E R20, desc[UR8][R4.64+0xc] ;  /* 0x00000c0804147981 */ /* 0x000f62000c1e1900 */
[----:B------:R-:W-:-:S03]  /*0360*/  FFMA R25, R22, R23, R25 ;  /* 0x0000001716197223 */ /* 0x000fc60000000019 */
[----:B------:R-:W5:Y:S04]  /*0370*/  LDG.E R21, desc[UR8][R2.64+0x6000] ;  /* 0x0060000802157981 */ /* 0x000f68000c1e1900 */
[----:B------:R-:W5:Y:S04]  /*0380*/  LDG.E R22, desc[UR8][R4.64+0x10] ;  /* 0x0000100804167981 */ /* 0x000f68000c1e1900 */
[----:B------:R-:W5:Y:S01]  /*0390*/  LDG.E R23, desc[UR8][R2.64+0x8000] ;  /* 0x0080000802177981 */ /* 0x000f62000c1e1900 */
[----:B------:R-:W-:-:S03]  /*03a0*/  FFMA R28, R12, R13, R25 ;  /* 0x0000000d0c1c7223 */ /* 0x000fc60000000019 */
[----:B------:R-:W5:Y:S04]  /*03b0*/  LDG.E R24, desc[UR8][R4.64+0x14] ;  /* 0x0000140804187981 */ /* 0x000f68000c1e1900 */
[----:B------:R-:W5:Y:S04]  /*03c0*/  LDG.E R25, desc[UR8][R2.64+0xa000] ;  /* 0x00a0000802197981 */ /* 0x000f68000c1e1900 */
[----:B------:R0:W5:Y:S04]  /*03d0*/  LDG.E R13, desc[UR8][R4.64+0x18] ;  /* 0x00001808040d7981 */ /* 0x000168000c1e1900 */
[----:B------:R-:W5:Y:S01]  /*03e0*/  LDG.E R12, desc[UR8][R2.64+0xc000] ;  /* 0x00c00008020c7981 */ /* 0x000f62000c1e1900 */
[----:B------:R-:W-:-:S04]  /*03f0*/  FFMA R9, R9, R8, R28 ;  /* 0x0000000809097223 */ /* 0x000fc8000000001c */
[----:B------:R-:W-:Y:S01]  /*0400*/  FFMA R9, R10, R11, R9 ;  /* 0x0000000b0a097223 */ /* 0x000fe20000000009 */
[----:B------:R-:W-:-:S04]  /*0410*/  UIADD3 UR4, UPT, UPT, UR4, 0x10, URZ ;  /* 0x0000001004047890 */ /* 0x000fc8000fffe0ff */
[----:B------:R-:W-:Y:S01]  /*0420*/  UISETP.NE.AND UP0, UPT, UR4, 0x800, UPT ;  /* 0x000008000400788c */ /* 0x000fe2000bf05270 */
[----:B0-----:R-:W-:Y:S02]  /*0430*/  IADD3 R4, P0, PT, R4, 0x40, RZ ;  /* 0x0000004004047810 */ /* 0x001fe40007f1e0ff */
[----:B------:R-:W-:Y:S02]  /*0440*/  IADD3 R6, PT, PT, R6, 0x8000, RZ ;  /* 0x0000800006067810 */ /* 0x000fe40007ffe0ff */
[----:B------:R-:W-:Y:S01]  /*0450*/  IADD3.X R5, PT, PT, RZ, R5, RZ, P0, !PT ;  /* 0x00000005ff057210 */ /* 0x000fe200007fe4ff */
[----:B--2---:R-:W-:-:S04]  /*0460*/  FFMA R9, R16, R17, R9 ;  /* 0x0000001110097223 */ /* 0x004fc80000000009 */
[----:B---3--:R-:W-:-:S04]  /*0470*/  FFMA R9, R14, R15, R9 ;  /* 0x0000000f0e097223 */ /* 0x008fc80000000009 */
[----:B----4-:R-:W-:-:S04]  /*0480*/  FFMA R9, R18, R19, R9 ;  /* 0x0000001312097223 */ /* 0x010fc80000000009 */
[----:B-----5:R-:W-:-:S04]  /*0490*/  FFMA R9, R20, R21, R9 ;  /* 0x0000001514097223 */ /* 0x020fc80000000009 */
[----:B------:R-:W-:-:S04]  /*04a0*/  FFMA R9, R22, R23, R9 ;  /* 0x0000001716097223 */ /* 0x000fc80000000009 */
[----:B------:R-:W-:-:S04]  /*04b0*/  FFMA R24, R24, R25, R9 ;  /* 0x0000001918187223 */ /* 0x000fc80000000009 */
[----:B------:R-:W-:-:S04]  /*04c0*/  FFMA R13, R13, R12, R24 ;  /* 0x0000000c0d0d7223 */ /* 0x000fc80000000018 */
[----:B------:R-:W-:Y:S01]  /*04d0*/  FFMA R14, R26, R27, R13 ;  /* 0x0000001b1a0e7223 */ /* 0x000fe2000000000d */
[----:B------:R-:W-:Y:S06]  /*04e0*/  BRA.U UP0, `(.L_x_0) ;  /* 0xfffffffd001c7547 */ /* 0x000fec000b83ffff */
[----:B------:R-:W0:Y:S01]  /*04f0*/  LDC.64 R2, c[0x0][0x390] ;  /* 0x0000e400ff027b82 */ /* 0x000e220000000a00 */
[----:B------:R-:W-:-:S05]  /*0500*/  IADD3 R7, PT, PT, R0, R7, RZ ;  /* 0x0000000700077210 */ /* 0x000fca0007ffe0ff */
[----:B0-----:R-:W-:-:S05]  /*0510*/  IMAD.WIDE R2, R7, 0x4, R2 ;  /* 0x0000000407027825 */ /* 0x001fca00078e0202 */
[----:B------:R-:W-:Y:S01]  /*0520*/  STG.E desc[UR8][R2.64], R14 ;  /* 0x0000000e02007986 */ /* 0x000fe2000c101908 */
[----:B------:R-:W-:Y:S05]  /*0530*/  EXIT ;  /* 0x000000000000794d */ /* 0x000fea0003800000 */
.L_x_1:
[----:B------:R-:W-:-:S00]  /*0540*/  BRA `(.L_x_1) ;  /* 0xfffffffc00fc7947 */ /* 0x000fc0000383ffff */
[----:B------:R-:W-:-:S00]  /*0550*/  NOP ;  /* 0x0000000000007918 */ /* 0x000fc00000000000 */
        /* <DEDUP_REMOVED lines=10> */
.L_x_2:


//--------------------- .nv.shared.reserved.0     --------------------------
	.section	.nv.shared.reserved.0,"aw",@nobits
	.weak		__nv_reservedSMEM_offset_0_alias
	.size		__nv_reservedSMEM_offset_0_alias, 0, 64
	.other		__nv_reservedSMEM_offset_0_alias,@"STO_CUDA_RESERVED_SHARED STV_DEFAULT"
__nv_reservedSMEM_offset_0_alias:
	.zero		0
	.zero		64


//--------------------- .nv.constant0._Z6matMulPfS_S_ --------------------------
	.section	.nv.constant0._Z6matMulPfS_S_,"a",@progbits
	.sectionflags	@""
	.align	4
.nv.constant0._Z6matMulPfS_S_:
	.zero		920


//--------------------- SYMBOLS --------------------------

	.type		.nv.reservedSmem.offset0,@object
	.size		.nv.reservedSmem.offset0,0x4
